//
// Generated by NVIDIA NVVM Compiler
//
// Compiler Build ID: CL-36424714
// Cuda compilation tools, release 13.0, V13.0.88
// Based on NVVM 20.0.0
//

.version 9.0
.target sm_100
.address_size 64

	// .globl	_Z6stage0PcS_iPiS0_S0_

.visible .entry _Z6stage0PcS_iPiS0_S0_(
	.param .u64 .ptr .align 1 _Z6stage0PcS_iPiS0_S0__param_0,
	.param .u64 .ptr .align 1 _Z6stage0PcS_iPiS0_S0__param_1,
	.param .u32 _Z6stage0PcS_iPiS0_S0__param_2,
	.param .u64 .ptr .align 1 _Z6stage0PcS_iPiS0_S0__param_3,
	.param .u64 .ptr .align 1 _Z6stage0PcS_iPiS0_S0__param_4,
	.param .u64 .ptr .align 1 _Z6stage0PcS_iPiS0_S0__param_5
)
{
	.reg .pred 	%p<6>;
	.reg .b16 	%rs<3>;
	.reg .b32 	%r<16>;
	.reg .b64 	%rd<21>;

	ld.param.u64 	%rd2, [_Z6stage0PcS_iPiS0_S0__param_0];
	ld.param.u64 	%rd3, [_Z6stage0PcS_iPiS0_S0__param_1];
	ld.param.u32 	%r2, [_Z6stage0PcS_iPiS0_S0__param_2];
	ld.param.u64 	%rd6, [_Z6stage0PcS_iPiS0_S0__param_3];
	ld.param.u64 	%rd4, [_Z6stage0PcS_iPiS0_S0__param_4];
	ld.param.u64 	%rd5, [_Z6stage0PcS_iPiS0_S0__param_5];
	cvta.to.global.u64 	%rd1, %rd6;
	mov.u32 	%r3, %ntid.x;
	mov.u32 	%r4, %ctaid.x;
	mov.u32 	%r5, %tid.x;
	mad.lo.s32 	%r1, %r3, %r4, %r5;
	setp.gt.s32 	%p1, %r1, %r2;
	@%p1 bra 	$L__BB0_4;
	setp.ne.s32 	%p2, %r1, 0;
	setp.ne.s32 	%p3, %r1, %r2;
	and.pred  	%p4, %p2, %p3;
	@%p4 bra 	$L__BB0_3;
	mul.wide.s32 	%rd19, %r1, 4;
	add.s64 	%rd20, %rd1, %rd19;
	st.global.u32 	[%rd20], %r2;
	bra.uni 	$L__BB0_4;
$L__BB0_3:
	cvt.s64.s32 	%rd7, %r1;
	cvta.to.global.u64 	%rd8, %rd4;
	mul.wide.s32 	%rd9, %r1, 4;
	add.s64 	%rd10, %rd8, %rd9;
	ld.global.u32 	%r6, [%rd10+-4];
	ld.global.u32 	%r7, [%rd10];
	min.s32 	%r8, %r6, %r7;
	add.s32 	%r9, %r8, 1;
	cvta.to.global.u64 	%rd11, %rd5;
	add.s64 	%rd12, %rd11, %rd9;
	ld.global.u32 	%r10, [%rd12+-4];
	not.b32 	%r11, %r1;
	add.s32 	%r12, %r2, %r11;
	cvt.s64.s32 	%rd13, %r12;
	cvta.to.global.u64 	%rd14, %rd2;
	add.s64 	%rd15, %rd14, %rd13;
	ld.global.u8 	%rs1, [%rd15];
	cvta.to.global.u64 	%rd16, %rd3;
	add.s64 	%rd17, %rd16, %rd7;
	ld.global.u8 	%rs2, [%rd17+-1];
	setp.ne.s16 	%p5, %rs1, %rs2;
	selp.u32 	%r13, 1, 0, %p5;
	add.s32 	%r14, %r10, %r13;
	min.s32 	%r15, %r9, %r14;
	add.s64 	%rd18, %rd1, %rd9;
	st.global.u32 	[%rd18], %r15;
$L__BB0_4:
	ret;

}
	// .globl	_Z6stage1ILi0EEvPcS0_iiPiS1_S1_
.visible .entry _Z6stage1ILi0EEvPcS0_iiPiS1_S1_(
	.param .u64 .ptr .align 1 _Z6stage1ILi0EEvPcS0_iiPiS1_S1__param_0,
	.param .u64 .ptr .align 1 _Z6stage1ILi0EEvPcS0_iiPiS1_S1__param_1,
	.param .u32 _Z6stage1ILi0EEvPcS0_iiPiS1_S1__param_2,
	.param .u32 _Z6stage1ILi0EEvPcS0_iiPiS1_S1__param_3,
	.param .u64 .ptr .align 1 _Z6stage1ILi0EEvPcS0_iiPiS1_S1__param_4,
	.param .u64 .ptr .align 1 _Z6stage1ILi0EEvPcS0_iiPiS1_S1__param_5,
	.param .u64 .ptr .align 1 _Z6stage1ILi0EEvPcS0_iiPiS1_S1__param_6
)
{
	.reg .pred 	%p<4>;
	.reg .b16 	%rs<3>;
	.reg .b32 	%r<20>;
	.reg .b64 	%rd<21>;

	ld.param.u64 	%rd2, [_Z6stage1ILi0EEvPcS0_iiPiS1_S1__param_0];
	ld.param.u64 	%rd3, [_Z6stage1ILi0EEvPcS0_iiPiS1_S1__param_1];
	ld.param.u32 	%r2, [_Z6stage1ILi0EEvPcS0_iiPiS1_S1__param_2];
	ld.param.u32 	%r3, [_Z6stage1ILi0EEvPcS0_iiPiS1_S1__param_3];
	ld.param.u64 	%rd6, [_Z6stage1ILi0EEvPcS0_iiPiS1_S1__param_4];
	ld.param.u64 	%rd4, [_Z6stage1ILi0EEvPcS0_iiPiS1_S1__param_5];
	ld.param.u64 	%rd5, [_Z6stage1ILi0EEvPcS0_iiPiS1_S1__param_6];
	cvta.to.global.u64 	%rd1, %rd6;
	mov.u32 	%r4, %ntid.x;
	mov.u32 	%r5, %ctaid.x;
	mov.u32 	%r6, %tid.x;
	mad.lo.s32 	%r1, %r4, %r5, %r6;
	setp.gt.s32 	%p1, %r1, %r2;
	@%p1 bra 	$L__BB1_4;
	setp.ne.s32 	%p2, %r1, %r2;
	@%p2 bra 	$L__BB1_3;
	add.s32 	%r18, %r2, %r3;
	add.s32 	%r19, %r18, 1;
	mul.wide.s32 	%rd19, %r2, 4;
	add.s64 	%rd20, %rd1, %rd19;
	st.global.u32 	[%rd20], %r19;
	bra.uni 	$L__BB1_4;
$L__BB1_3:
	cvta.to.global.u64 	%rd7, %rd4;
	mul.wide.s32 	%rd8, %r1, 4;
	add.s64 	%rd9, %rd7, %rd8;
	ld.global.u32 	%r7, [%rd9];
	ld.global.u32 	%r8, [%rd9+4];
	min.s32 	%r9, %r7, %r8;
	add.s32 	%r10, %r9, 1;
	cvta.to.global.u64 	%rd10, %rd5;
	add.s64 	%rd11, %rd10, %rd8;
	ld.global.u32 	%r11, [%rd11];
	not.b32 	%r12, %r1;
	add.s32 	%r13, %r2, %r12;
	cvt.s64.s32 	%rd12, %r13;
	cvta.to.global.u64 	%rd13, %rd2;
	add.s64 	%rd14, %rd13, %rd12;
	ld.global.u8 	%rs1, [%rd14];
	add.s32 	%r14, %r3, %r1;
	cvt.s64.s32 	%rd15, %r14;
	cvta.to.global.u64 	%rd16, %rd3;
	add.s64 	%rd17, %rd16, %rd15;
	ld.global.u8 	%rs2, [%rd17];
	setp.ne.s16 	%p3, %rs1, %rs2;
	selp.u32 	%r15, 1, 0, %p3;
	add.s32 	%r16, %r11, %r15;
	min.s32 	%r17, %r10, %r16;
	add.s64 	%rd18, %rd1, %rd8;
	st.global.u32 	[%rd18], %r17;
$L__BB1_4:
	ret;

}
	// .globl	_Z6stage1ILi1EEvPcS0_iiPiS1_S1_
.visible .entry _Z6stage1ILi1EEvPcS0_iiPiS1_S1_(
	.param .u64 .ptr .align 1 _Z6stage1ILi1EEvPcS0_iiPiS1_S1__param_0,
	.param .u64 .ptr .align 1 _Z6stage1ILi1EEvPcS0_iiPiS1_S1__param_1,
	.param .u32 _Z6stage1ILi1EEvPcS0_iiPiS1_S1__param_2,
	.param .u32 _Z6stage1ILi1EEvPcS0_iiPiS1_S1__param_3,
	.param .u64 .ptr .align 1 _Z6stage1ILi1EEvPcS0_iiPiS1_S1__param_4,
	.param .u64 .ptr .align 1 _Z6stage1ILi1EEvPcS0_iiPiS1_S1__param_5,
	.param .u64 .ptr .align 1 _Z6stage1ILi1EEvPcS0_iiPiS1_S1__param_6
)
{
	.reg .pred 	%p<4>;
	.reg .b16 	%rs<3>;
	.reg .b32 	%r<20>;
	.reg .b64 	%rd<21>;

	ld.param.u64 	%rd2, [_Z6stage1ILi1EEvPcS0_iiPiS1_S1__param_0];
	ld.param.u64 	%rd3, [_Z6stage1ILi1EEvPcS0_iiPiS1_S1__param_1];
	ld.param.u32 	%r2, [_Z6stage1ILi1EEvPcS0_iiPiS1_S1__param_2];
	ld.param.u32 	%r3, [_Z6stage1ILi1EEvPcS0_iiPiS1_S1__param_3];
	ld.param.u64 	%rd6, [_Z6stage1ILi1EEvPcS0_iiPiS1_S1__param_4];
	ld.param.u64 	%rd4, [_Z6stage1ILi1EEvPcS0_iiPiS1_S1__param_5];
	ld.param.u64 	%rd5, [_Z6stage1ILi1EEvPcS0_iiPiS1_S1__param_6];
	cvta.to.global.u64 	%rd1, %rd6;
	mov.u32 	%r4, %ntid.x;
	mov.u32 	%r5, %ctaid.x;
	mov.u32 	%r6, %tid.x;
	mad.lo.s32 	%r1, %r4, %r5, %r6;
	setp.gt.s32 	%p1, %r1, %r2;
	@%p1 bra 	$L__BB2_4;
	setp.ne.s32 	%p2, %r1, %r2;
	@%p2 bra 	$L__BB2_3;
	add.s32 	%r18, %r2, %r3;
	add.s32 	%r19, %r18, 1;
	mul.wide.s32 	%rd19, %r2, 4;
	add.s64 	%rd20, %rd1, %rd19;
	st.global.u32 	[%rd20], %r19;
	bra.uni 	$L__BB2_4;
$L__BB2_3:
	cvta.to.global.u64 	%rd7, %rd4;
	mul.wide.s32 	%rd8, %r1, 4;
	add.s64 	%rd9, %rd7, %rd8;
	ld.global.u32 	%r7, [%rd9];
	ld.global.u32 	%r8, [%rd9+4];
	min.s32 	%r9, %r7, %r8;
	add.s32 	%r10, %r9, 1;
	cvta.to.global.u64 	%rd10, %rd5;
	add.s64 	%rd11, %rd10, %rd8;
	ld.global.u32 	%r11, [%rd11+4];
	not.b32 	%r12, %r1;
	add.s32 	%r13, %r2, %r12;
	cvt.s64.s32 	%rd12, %r13;
	cvta.to.global.u64 	%rd13, %rd2;
	add.s64 	%rd14, %rd13, %rd12;
	ld.global.u8 	%rs1, [%rd14];
	add.s32 	%r14, %r3, %r1;
	cvt.s64.s32 	%rd15, %r14;
	cvta.to.global.u64 	%rd16, %rd3;
	add.s64 	%rd17, %rd16, %rd15;
	ld.global.u8 	%rs2, [%rd17];
	setp.ne.s16 	%p3, %rs1, %rs2;
	selp.u32 	%r15, 1, 0, %p3;
	add.s32 	%r16, %r11, %r15;
	min.s32 	%r17, %r10, %r16;
	add.s64 	%rd18, %rd1, %rd8;
	st.global.u32 	[%rd18], %r17;
$L__BB2_4:
	ret;

}
	// .globl	_Z6stage2ILi0EEvPcS0_iiiPiS1_S1_
.visible .entry _Z6stage2ILi0EEvPcS0_iiiPiS1_S1_(
	.param .u64 .ptr .align 1 _Z6stage2ILi0EEvPcS0_iiiPiS1_S1__param_0,
	.param .u64 .ptr .align 1 _Z6stage2ILi0EEvPcS0_iiiPiS1_S1__param_1,
	.param .u32 _Z6stage2ILi0EEvPcS0_iiiPiS1_S1__param_2,
	.param .u32 _Z6stage2ILi0EEvPcS0_iiiPiS1_S1__param_3,
	.param .u32 _Z6stage2ILi0EEvPcS0_iiiPiS1_S1__param_4,
	.param .u64 .ptr .align 1 _Z6stage2ILi0EEvPcS0_iiiPiS1_S1__param_5,
	.param .u64 .ptr .align 1 _Z6stage2ILi0EEvPcS0_iiiPiS1_S1__param_6,
	.param .u64 .ptr .align 1 _Z6stage2ILi0EEvPcS0_iiiPiS1_S1__param_7
)
{
	.reg .pred 	%p<3>;
	.reg .b16 	%rs<3>;
	.reg .b32 	%r<21>;
	.reg .b64 	%rd<19>;

	ld.param.u64 	%rd1, [_Z6stage2ILi0EEvPcS0_iiiPiS1_S1__param_0];
	ld.param.u64 	%rd2, [_Z6stage2ILi0EEvPcS0_iiiPiS1_S1__param_1];
	ld.param.u32 	%r2, [_Z6stage2ILi0EEvPcS0_iiiPiS1_S1__param_2];
	ld.param.u32 	%r3, [_Z6stage2ILi0EEvPcS0_iiiPiS1_S1__param_3];
	ld.param.u32 	%r4, [_Z6stage2ILi0EEvPcS0_iiiPiS1_S1__param_4];
	ld.param.u64 	%rd3, [_Z6stage2ILi0EEvPcS0_iiiPiS1_S1__param_5];
	ld.param.u64 	%rd4, [_Z6stage2ILi0EEvPcS0_iiiPiS1_S1__param_6];
	ld.param.u64 	%rd5, [_Z6stage2ILi0EEvPcS0_iiiPiS1_S1__param_7];
	mov.u32 	%r5, %ntid.x;
	mov.u32 	%r6, %ctaid.x;
	mov.u32 	%r7, %tid.x;
	mad.lo.s32 	%r1, %r5, %r6, %r7;
	sub.s32 	%r8, %r2, %r3;
	setp.ge.s32 	%p1, %r1, %r8;
	@%p1 bra 	$L__BB3_2;
	cvta.to.global.u64 	%rd6, %rd4;
	cvta.to.global.u64 	%rd7, %rd5;
	cvta.to.global.u64 	%rd8, %rd1;
	cvta.to.global.u64 	%rd9, %rd2;
	cvta.to.global.u64 	%rd10, %rd3;
	mul.wide.s32 	%rd11, %r1, 4;
	add.s64 	%rd12, %rd6, %rd11;
	ld.global.u32 	%r9, [%rd12];
	ld.global.u32 	%r10, [%rd12+4];
	min.s32 	%r11, %r9, %r10;
	add.s32 	%r12, %r11, 1;
	add.s64 	%rd13, %rd7, %rd11;
	ld.global.u32 	%r13, [%rd13];
	not.b32 	%r14, %r1;
	add.s32 	%r15, %r2, %r14;
	cvt.s64.s32 	%rd14, %r15;
	add.s64 	%rd15, %rd8, %rd14;
	ld.global.u8 	%rs1, [%rd15];
	add.s32 	%r16, %r3, %r1;
	add.s32 	%r17, %r16, %r4;
	cvt.s64.s32 	%rd16, %r17;
	add.s64 	%rd17, %rd9, %rd16;
	ld.global.u8 	%rs2, [%rd17];
	setp.ne.s16 	%p2, %rs1, %rs2;
	selp.u32 	%r18, 1, 0, %p2;
	add.s32 	%r19, %r13, %r18;
	min.s32 	%r20, %r12, %r19;
	add.s64 	%rd18, %rd10, %rd11;
	st.global.u32 	[%rd18], %r20;
$L__BB3_2:
	ret;

}
	// .globl	_Z6stage2ILi1EEvPcS0_iiiPiS1_S1_
.visible .entry _Z6stage2ILi1EEvPcS0_iiiPiS1_S1_(
	.param .u64 .ptr .align 1 _Z6stage2ILi1EEvPcS0_iiiPiS1_S1__param_0,
	.param .u64 .ptr .align 1 _Z6stage2ILi1EEvPcS0_iiiPiS1_S1__param_1,
	.param .u32 _Z6stage2ILi1EEvPcS0_iiiPiS1_S1__param_2,
	.param .u32 _Z6stage2ILi1EEvPcS0_iiiPiS1_S1__param_3,
	.param .u32 _Z6stage2ILi1EEvPcS0_iiiPiS1_S1__param_4,
	.param .u64 .ptr .align 1 _Z6stage2ILi1EEvPcS0_iiiPiS1_S1__param_5,
	.param .u64 .ptr .align 1 _Z6stage2ILi1EEvPcS0_iiiPiS1_S1__param_6,
	.param .u64 .ptr .align 1 _Z6stage2ILi1EEvPcS0_iiiPiS1_S1__param_7
)
{
	.reg .pred 	%p<3>;
	.reg .b16 	%rs<3>;
	.reg .b32 	%r<21>;
	.reg .b64 	%rd<19>;

	ld.param.u64 	%rd1, [_Z6stage2ILi1EEvPcS0_iiiPiS1_S1__param_0];
	ld.param.u64 	%rd2, [_Z6stage2ILi1EEvPcS0_iiiPiS1_S1__param_1];
	ld.param.u32 	%r2, [_Z6stage2ILi1EEvPcS0_iiiPiS1_S1__param_2];
	ld.param.u32 	%r3, [_Z6stage2ILi1EEvPcS0_iiiPiS1_S1__param_3];
	ld.param.u32 	%r4, [_Z6stage2ILi1EEvPcS0_iiiPiS1_S1__param_4];
	ld.param.u64 	%rd3, [_Z6stage2ILi1EEvPcS0_iiiPiS1_S1__param_5];
	ld.param.u64 	%rd4, [_Z6stage2ILi1EEvPcS0_iiiPiS1_S1__param_6];
	ld.param.u64 	%rd5, [_Z6stage2ILi1EEvPcS0_iiiPiS1_S1__param_7];
	mov.u32 	%r5, %ntid.x;
	mov.u32 	%r6, %ctaid.x;
	mov.u32 	%r7, %tid.x;
	mad.lo.s32 	%r1, %r5, %r6, %r7;
	sub.s32 	%r8, %r2, %r3;
	setp.ge.s32 	%p1, %r1, %r8;
	@%p1 bra 	$L__BB4_2;
	cvta.to.global.u64 	%rd6, %rd4;
	cvta.to.global.u64 	%rd7, %rd5;
	cvta.to.global.u64 	%rd8, %rd1;
	cvta.to.global.u64 	%rd9, %rd2;
	cvta.to.global.u64 	%rd10, %rd3;
	mul.wide.s32 	%rd11, %r1, 4;
	add.s64 	%rd12, %rd6, %rd11;
	ld.global.u32 	%r9, [%rd12];
	ld.global.u32 	%r10, [%rd12+4];
	min.s32 	%r11, %r9, %r10;
	add.s32 	%r12, %r11, 1;
	add.s64 	%rd13, %rd7, %rd11;
	ld.global.u32 	%r13, [%rd13+4];
	not.b32 	%r14, %r1;
	add.s32 	%r15, %r2, %r14;
	cvt.s64.s32 	%rd14, %r15;
	add.s64 	%rd15, %rd8, %rd14;
	ld.global.u8 	%rs1, [%rd15];
	add.s32 	%r16, %r3, %r1;
	add.s32 	%r17, %r16, %r4;
	cvt.s64.s32 	%rd16, %r17;
	add.s64 	%rd17, %rd9, %rd16;
	ld.global.u8 	%rs2, [%rd17];
	setp.ne.s16 	%p2, %rs1, %rs2;
	selp.u32 	%r18, 1, 0, %p2;
	add.s32 	%r19, %r13, %r18;
	min.s32 	%r20, %r12, %r19;
	add.s64 	%rd18, %rd10, %rd11;
	st.global.u32 	[%rd18], %r20;
$L__BB4_2:
	ret;

}


// ===== COMPILED SASS (sm_100) =====

	.target	sm_100

	.elftype	@"ET_EXEC"


//--------------------- .note.nv.tkinfo           --------------------------
	.section	.note.nv.tkinfo,"",@"SHT_NOTE"
	.sectionflags	@"SHF_NOTE_NV_TKINFO"
	.tkinfo
        /*0018*/ 	.word	0x00000002
        /*0030*/ 	.string	""
        /*0030*/ 	.string	"ptxas"
        /*0030*/ 	.string	"Cuda compilation tools, release 13.0, V13.0.88"
        /*0030*/ 	.string	"Build cuda_13.0.r13.0/compiler.36424714_0"
        /*0030*/ 	.string	"-arch sm_100 -m 64 "



//--------------------- .note.nv.cuinfo           --------------------------
	.section	.note.nv.cuinfo,"",@"SHT_NOTE"
	.sectionflags	@"SHF_NOTE_NV_CUINFO"
        /*0018*/ 	.short	0x0002
        /*001a*/ 	.short	0x0064
        /*001c*/ 	.short	0x0082
	.zero		2


//--------------------- .nv.info                  --------------------------
	.section	.nv.info,"",@"SHT_CUDA_INFO"
	.align	4


	//----- nvinfo : EIATTR_REGCOUNT
	.align		4
        /*0000*/ 	.byte	0x04, 0x2f
        /*0002*/ 	.short	(.L_1 - .L_0)
	.align		4
.L_0:
        /*0004*/ 	.word	index@(_Z6stage0PcS_iPiS0_S0_)
        /*0008*/ 	.word	0x00000014


	//----- nvinfo : EIATTR_FRAME_SIZE
	.align		4
.L_1:
        /*000c*/ 	.byte	0x04, 0x11
        /*000e*/ 	.short	(.L_3 - .L_2)
	.align		4
.L_2:
        /*0010*/ 	.word	index@(_Z6stage0PcS_iPiS0_S0_)
        /*0014*/ 	.word	0x00000000


	//----- nvinfo : EIATTR_REGCOUNT
	.align		4
.L_3:
        /*0018*/ 	.byte	0x04, 0x2f
        /*001a*/ 	.short	(.L_5 - .L_4)
	.align		4
.L_4:
        /*001c*/ 	.word	index@(_Z6stage1ILi0EEvPcS0_iiPiS1_S1_)
        /*0020*/ 	.word	0x00000012


	//----- nvinfo : EIATTR_FRAME_SIZE
	.align		4
.L_5:
        /*0024*/ 	.byte	0x04, 0x11
        /*0026*/ 	.short	(.L_7 - .L_6)
	.align		4
.L_6:
        /*0028*/ 	.word	index@(_Z6stage1ILi0EEvPcS0_iiPiS1_S1_)
        /*002c*/ 	.word	0x00000000


	//----- nvinfo : EIATTR_REGCOUNT
	.align		4
.L_7:
        /*0030*/ 	.byte	0x04, 0x2f
        /*0032*/ 	.short	(.L_9 - .L_8)
	.align		4
.L_8:
        /*0034*/ 	.word	index@(_Z6stage1ILi1EEvPcS0_iiPiS1_S1_)
        /*0038*/ 	.word	0x00000012


	//----- nvinfo : EIATTR_FRAME_SIZE
	.align		4
.L_9:
        /*003c*/ 	.byte	0x04, 0x11
        /*003e*/ 	.short	(.L_11 - .L_10)
	.align		4
.L_10:
        /*0040*/ 	.word	index@(_Z6stage1ILi1EEvPcS0_iiPiS1_S1_)
        /*0044*/ 	.word	0x00000000


	//----- nvinfo : EIATTR_REGCOUNT
	.align		4
.L_11:
        /*0048*/ 	.byte	0x04, 0x2f
        /*004a*/ 	.short	(.L_13 - .L_12)
	.align		4
.L_12:
        /*004c*/ 	.word	index@(_Z6stage2ILi0EEvPcS0_iiiPiS1_S1_)
        /*0050*/ 	.word	0x00000014


	//----- nvinfo : EIATTR_FRAME_SIZE
	.align		4
.L_13:
        /*0054*/ 	.byte	0x04, 0x11
        /*0056*/ 	.short	(.L_15 - .L_14)
	.align		4
.L_14:
        /*0058*/ 	.word	index@(_Z6stage2ILi0EEvPcS0_iiiPiS1_S1_)
        /*005c*/ 	.word	0x00000000


	//----- nvinfo : EIATTR_REGCOUNT
	.align		4
.L_15:
        /*0060*/ 	.byte	0x04, 0x2f
        /*0062*/ 	.short	(.L_17 - .L_16)
	.align		4
.L_16:
        /*0064*/ 	.word	index@(_Z6stage2ILi1EEvPcS0_iiiPiS1_S1_)
        /*0068*/ 	.word	0x00000014


	//----- nvinfo : EIATTR_FRAME_SIZE
	.align		4
.L_17:
        /*006c*/ 	.byte	0x04, 0x11
        /*006e*/ 	.short	(.L_19 - .L_18)
	.align		4
.L_18:
        /*0070*/ 	.word	index@(_Z6stage2ILi1EEvPcS0_iiiPiS1_S1_)
        /*0074*/ 	.word	0x00000000


	//----- nvinfo : EIATTR_MIN_STACK_SIZE
	.align		4
.L_19:
        /*0078*/ 	.byte	0x04, 0x12
        /*007a*/ 	.short	(.L_21 - .L_20)
	.align		4
.L_20:
        /*007c*/ 	.word	index@(_Z6stage2ILi1EEvPcS0_iiiPiS1_S1_)
        /*0080*/ 	.word	0x00000000


	//----- nvinfo : EIATTR_MIN_STACK_SIZE
	.align		4
.L_21:
        /*0084*/ 	.byte	0x04, 0x12
        /*0086*/ 	.short	(.L_23 - .L_22)
	.align		4
.L_22:
        /*0088*/ 	.word	index@(_Z6stage2ILi0EEvPcS0_iiiPiS1_S1_)
        /*008c*/ 	.word	0x00000000


	//----- nvinfo : EIATTR_MIN_STACK_SIZE
	.align		4
.L_23:
        /*0090*/ 	.byte	0x04, 0x12
        /*0092*/ 	.short	(.L_25 - .L_24)
	.align		4
.L_24:
        /*0094*/ 	.word	index@(_Z6stage1ILi1EEvPcS0_iiPiS1_S1_)
        /*0098*/ 	.word	0x00000000


	//----- nvinfo : EIATTR_MIN_STACK_SIZE
	.align		4
.L_25:
        /*009c*/ 	.byte	0x04, 0x12
        /*009e*/ 	.short	(.L_27 - .L_26)
	.align		4
.L_26:
        /*00a0*/ 	.word	index@(_Z6stage1ILi0EEvPcS0_iiPiS1_S1_)
        /*00a4*/ 	.word	0x00000000


	//----- nvinfo : EIATTR_MIN_STACK_SIZE
	.align		4
.L_27:
        /*00a8*/ 	.byte	0x04, 0x12
        /*00aa*/ 	.short	(.L_29 - .L_28)
	.align		4
.L_28:
        /*00ac*/ 	.word	index@(_Z6stage0PcS_iPiS0_S0_)
        /*00b0*/ 	.word	0x00000000
.L_29:


//--------------------- .nv.compat                --------------------------
	.section	.nv.compat,"",@"SHT_CUDA_COMPAT_INFO"
	.align	4
        /*0000*/ 	.byte	0x02, 0x09, 0x00, 0x00, 0x02, 0x02, 0x01, 0x00, 0x02, 0x05, 0x05, 0x00, 0x03, 0x07, 0x01, 0x01
        /*0010*/ 	.byte	0x02, 0x03, 0x00, 0x00, 0x02, 0x06, 0x01, 0x00, 0x04, 0x0b, 0x08, 0x00, 0x09, 0x00, 0x00, 0x00
        /*0020*/ 	.byte	0x00, 0x00, 0x00, 0x00


//--------------------- .nv.info._Z6stage2ILi1EEvPcS0_iiiPiS1_S1_ --------------------------
	.section	.nv.info._Z6stage2ILi1EEvPcS0_iiiPiS1_S1_,"",@"SHT_CUDA_INFO"
	.sectionflags	@""
	.align	4


	//----- nvinfo : EIATTR_CUDA_API_VERSION
	.align		4
        /*0000*/ 	.byte	0x04, 0x37
        /*0002*/ 	.short	(.L_31 - .L_30)
.L_30:
        /*0004*/ 	.word	0x00000082


	//----- nvinfo : EIATTR_KPARAM_INFO
	.align		4
.L_31:
        /*0008*/ 	.byte	0x04, 0x17
        /*000a*/ 	.short	(.L_33 - .L_32)
.L_32:
        /*000c*/ 	.word	0x00000000
        /*0010*/ 	.short	0x0007
        /*0012*/ 	.short	0x0030
        /*0014*/ 	.byte	0x00, 0xf5, 0x21, 0x00


	//----- nvinfo : EIATTR_KPARAM_INFO
	.align		4
.L_33:
        /*0018*/ 	.byte	0x04, 0x17
        /*001a*/ 	.short	(.L_35 - .L_34)
.L_34:
        /*001c*/ 	.word	0x00000000
        /*0020*/ 	.short	0x0006
        /*0022*/ 	.short	0x0028
        /*0024*/ 	.byte	0x00, 0xf5, 0x21, 0x00


	//----- nvinfo : EIATTR_KPARAM_INFO
	.align		4
.L_35:
        /*0028*/ 	.byte	0x04, 0x17
        /*002a*/ 	.short	(.L_37 - .L_36)
.L_36:
        /*002c*/ 	.word	0x00000000
        /*0030*/ 	.short	0x0005
        /*0032*/ 	.short	0x0020
        /*0034*/ 	.byte	0x00, 0xf5, 0x21, 0x00


	//----- nvinfo : EIATTR_KPARAM_INFO
	.align		4
.L_37:
        /*0038*/ 	.byte	0x04, 0x17
        /*003a*/ 	.short	(.L_39 - .L_38)
.L_38:
        /*003c*/ 	.word	0x00000000
        /*0040*/ 	.short	0x0004
        /*0042*/ 	.short	0x0018
        /*0044*/ 	.byte	0x00, 0xf0, 0x11, 0x00


	//----- nvinfo : EIATTR_KPARAM_INFO
	.align		4
.L_39:
        /*0048*/ 	.byte	0x04, 0x17
        /*004a*/ 	.short	(.L_41 - .L_40)
.L_40:
        /*004c*/ 	.word	0x00000000
        /*0050*/ 	.short	0x0003
        /*0052*/ 	.short	0x0014
        /*0054*/ 	.byte	0x00, 0xf0, 0x11, 0x00


	//----- nvinfo : EIATTR_KPARAM_INFO
	.align		4
.L_41:
        /*0058*/ 	.byte	0x04, 0x17
        /*005a*/ 	.short	(.L_43 - .L_42)
.L_42:
        /*005c*/ 	.word	0x00000000
        /*0060*/ 	.short	0x0002
        /*0062*/ 	.short	0x0010
        /*0064*/ 	.byte	0x00, 0xf0, 0x11, 0x00


	//----- nvinfo : EIATTR_KPARAM_INFO
	.align		4
.L_43:
        /*0068*/ 	.byte	0x04, 0x17
        /*006a*/ 	.short	(.L_45 - .L_44)
.L_44:
        /*006c*/ 	.word	0x00000000
        /*0070*/ 	.short	0x0001
        /*0072*/ 	.short	0x0008
        /*0074*/ 	.byte	0x00, 0xf5, 0x21, 0x00


	//----- nvinfo : EIATTR_KPARAM_INFO
	.align		4
.L_45:
        /*0078*/ 	.byte	0x04, 0x17
        /*007a*/ 	.short	(.L_47 - .L_46)
.L_46:
        /*007c*/ 	.word	0x00000000
        /*0080*/ 	.short	0x0000
        /*0082*/ 	.short	0x0000
        /*0084*/ 	.byte	0x00, 0xf5, 0x21, 0x00


	//----- nvinfo : EIATTR_SPARSE_MMA_MASK
	.align		4
.L_47:
        /*0088*/ 	.byte	0x03, 0x50
        /*008a*/ 	.short	0x0000


	//----- nvinfo : EIATTR_MAXREG_COUNT
	.align		4
        /*008c*/ 	.byte	0x03, 0x1b
        /*008e*/ 	.short	0x00ff


	//----- nvinfo : EIATTR_MERCURY_ISA_VERSION
	.align		4
        /*0090*/ 	.byte	0x03, 0x5f
        /*0092*/ 	.short	0x0101


	//----- nvinfo : EIATTR_VRC_CTA_INIT_COUNT
	.align		4
        /*0094*/ 	.byte	0x02, 0x4a
	.zero		1
	.zero		1


	//----- nvinfo : EIATTR_EXIT_INSTR_OFFSETS
	.align		4
        /*0098*/ 	.byte	0x04, 0x1c
        /*009a*/ 	.short	(.L_49 - .L_48)


	//   ....[0]....
.L_48:
        /*009c*/ 	.word	0x00000080


	//   ....[1]....
        /*00a0*/ 	.word	0x00000240


	//----- nvinfo : EIATTR_CBANK_PARAM_SIZE
	.align		4
.L_49:
        /*00a4*/ 	.byte	0x03, 0x19
        /*00a6*/ 	.short	0x0038


	//----- nvinfo : EIATTR_PARAM_CBANK
	.align		4
        /*00a8*/ 	.byte	0x04, 0x0a
        /*00aa*/ 	.short	(.L_51 - .L_50)
	.align		4
.L_50:
        /*00ac*/ 	.word	index@(.nv.constant0._Z6stage2ILi1EEvPcS0_iiiPiS1_S1_)
        /*00b0*/ 	.short	0x0380
        /*00b2*/ 	.short	0x0038


	//----- nvinfo : EIATTR_SW_WAR
	.align		4
.L_51:
        /*00b4*/ 	.byte	0x04, 0x36
        /*00b6*/ 	.short	(.L_53 - .L_52)
.L_52:
        /*00b8*/ 	.word	0x00000008
.L_53:


//--------------------- .nv.info._Z6stage2ILi0EEvPcS0_iiiPiS1_S1_ --------------------------
	.section	.nv.info._Z6stage2ILi0EEvPcS0_iiiPiS1_S1_,"",@"SHT_CUDA_INFO"
	.sectionflags	@""
	.align	4


	//----- nvinfo : EIATTR_CUDA_API_VERSION
	.align		4
        /*0000*/ 	.byte	0x04, 0x37
        /*0002*/ 	.short	(.L_55 - .L_54)
.L_54:
        /*0004*/ 	.word	0x00000082


	//----- nvinfo : EIATTR_KPARAM_INFO
	.align		4
.L_55:
        /*0008*/ 	.byte	0x04, 0x17
        /*000a*/ 	.short	(.L_57 - .L_56)
.L_56:
        /*000c*/ 	.word	0x00000000
        /*0010*/ 	.short	0x0007
        /*0012*/ 	.short	0x0030
        /*0014*/ 	.byte	0x00, 0xf5, 0x21, 0x00


	//----- nvinfo : EIATTR_KPARAM_INFO
	.align		4
.L_57:
        /*0018*/ 	.byte	0x04, 0x17
        /*001a*/ 	.short	(.L_59 - .L_58)
.L_58:
        /*001c*/ 	.word	0x00000000
        /*0020*/ 	.short	0x0006
        /*0022*/ 	.short	0x0028
        /*0024*/ 	.byte	0x00, 0xf5, 0x21, 0x00


	//----- nvinfo : EIATTR_KPARAM_INFO
	.align		4
.L_59:
        /*0028*/ 	.byte	0x04, 0x17
        /*002a*/ 	.short	(.L_61 - .L_60)
.L_60:
        /*002c*/ 	.word	0x00000000
        /*0030*/ 	.short	0x0005
        /*0032*/ 	.short	0x0020
        /*0034*/ 	.byte	0x00, 0xf5, 0x21, 0x00


	//----- nvinfo : EIATTR_KPARAM_INFO
	.align		4
.L_61:
        /*0038*/ 	.byte	0x04, 0x17
        /*003a*/ 	.short	(.L_63 - .L_62)
.L_62:
        /*003c*/ 	.word	0x00000000
        /*0040*/ 	.short	0x0004
        /*0042*/ 	.short	0x0018
        /*0044*/ 	.byte	0x00, 0xf0, 0x11, 0x00


	//----- nvinfo : EIATTR_KPARAM_INFO
	.align		4
.L_63:
        /*0048*/ 	.byte	0x04, 0x17
        /*004a*/ 	.short	(.L_65 - .L_64)
.L_64:
        /*004c*/ 	.word	0x00000000
        /*0050*/ 	.short	0x0003
        /*0052*/ 	.short	0x0014
        /*0054*/ 	.byte	0x00, 0xf0, 0x11, 0x00


	//----- nvinfo : EIATTR_KPARAM_INFO
	.align		4
.L_65:
        /*0058*/ 	.byte	0x04, 0x17
        /*005a*/ 	.short	(.L_67 - .L_66)
.L_66:
        /*005c*/ 	.word	0x00000000
        /*0060*/ 	.short	0x0002
        /*0062*/ 	.short	0x0010
        /*0064*/ 	.byte	0x00, 0xf0, 0x11, 0x00


	//----- nvinfo : EIATTR_KPARAM_INFO
	.align		4
.L_67:
        /*0068*/ 	.byte	0x04, 0x17
        /*006a*/ 	.short	(.L_69 - .L_68)
.L_68:
        /*006c*/ 	.word	0x00000000
        /*0070*/ 	.short	0x0001
        /*0072*/ 	.short	0x0008
        /*0074*/ 	.byte	0x00, 0xf5, 0x21, 0x00


	//----- nvinfo : EIATTR_KPARAM_INFO
	.align		4
.L_69:
        /*0078*/ 	.byte	0x04, 0x17
        /*007a*/ 	.short	(.L_71 - .L_70)
.L_70:
        /*007c*/ 	.word	0x00000000
        /*0080*/ 	.short	0x0000
        /*0082*/ 	.short	0x0000
        /*0084*/ 	.byte	0x00, 0xf5, 0x21, 0x00


	//----- nvinfo : EIATTR_SPARSE_MMA_MASK
	.align		4
.L_71:
        /*0088*/ 	.byte	0x03, 0x50
        /*008a*/ 	.short	0x0000


	//----- nvinfo : EIATTR_MAXREG_COUNT
	.align		4
        /*008c*/ 	.byte	0x03, 0x1b
        /*008e*/ 	.short	0x00ff


	//----- nvinfo : EIATTR_MERCURY_ISA_VERSION
	.align		4
        /*0090*/ 	.byte	0x03, 0x5f
        /*0092*/ 	.short	0x0101


	//----- nvinfo : EIATTR_VRC_CTA_INIT_COUNT
	.align		4
        /*0094*/ 	.byte	0x02, 0x4a
	.zero		1
	.zero		1


	//----- nvinfo : EIATTR_EXIT_INSTR_OFFSETS
	.align		4
        /*0098*/ 	.byte	0x04, 0x1c
        /*009a*/ 	.short	(.L_73 - .L_72)


	//   ....[0]....
.L_72:
        /*009c*/ 	.word	0x00000080


	//   ....[1]....
        /*00a0*/ 	.word	0x00000240


	//----- nvinfo : EIATTR_CBANK_PARAM_SIZE
	.align		4
.L_73:
        /*00a4*/ 	.byte	0x03, 0x19
        /*00a6*/ 	.short	0x0038


	//----- nvinfo : EIATTR_PARAM_CBANK
	.align		4
        /*00a8*/ 	.byte	0x04, 0x0a
        /*00aa*/ 	.short	(.L_75 - .L_74)
	.align		4
.L_74:
        /*00ac*/ 	.word	index@(.nv.constant0._Z6stage2ILi0EEvPcS0_iiiPiS1_S1_)
        /*00b0*/ 	.short	0x0380
        /*00b2*/ 	.short	0x0038


	//----- nvinfo : EIATTR_SW_WAR
	.align		4
.L_75:
        /*00b4*/ 	.byte	0x04, 0x36
        /*00b6*/ 	.short	(.L_77 - .L_76)
.L_76:
        /*00b8*/ 	.word	0x00000008
.L_77:


//--------------------- .nv.info._Z6stage1ILi1EEvPcS0_iiPiS1_S1_ --------------------------
	.section	.nv.info._Z6stage1ILi1EEvPcS0_iiPiS1_S1_,"",@"SHT_CUDA_INFO"
	.sectionflags	@""
	.align	4


	//----- nvinfo : EIATTR_CUDA_API_VERSION
	.align		4
        /*0000*/ 	.byte	0x04, 0x37
        /*0002*/ 	.short	(.L_79 - .L_78)
.L_78:
        /*0004*/ 	.word	0x00000082


	//----- nvinfo : EIATTR_KPARAM_INFO
	.align		4
.L_79:
        /*0008*/ 	.byte	0x04, 0x17
        /*000a*/ 	.short	(.L_81 - .L_80)
.L_80:
        /*000c*/ 	.word	0x00000000
        /*0010*/ 	.short	0x0006
        /*0012*/ 	.short	0x0028
        /*0014*/ 	.byte	0x00, 0xf5, 0x21, 0x00


	//----- nvinfo : EIATTR_KPARAM_INFO
	.align		4
.L_81:
        /*0018*/ 	.byte	0x04, 0x17
        /*001a*/ 	.short	(.L_83 - .L_82)
.L_82:
        /*001c*/ 	.word	0x00000000
        /*0020*/ 	.short	0x0005
        /*0022*/ 	.short	0x0020
        /*0024*/ 	.byte	0x00, 0xf5, 0x21, 0x00


	//----- nvinfo : EIATTR_KPARAM_INFO
	.align		4
.L_83:
        /*0028*/ 	.byte	0x04, 0x17
        /*002a*/ 	.short	(.L_85 - .L_84)
.L_84:
        /*002c*/ 	.word	0x00000000
        /*0030*/ 	.short	0x0004
        /*0032*/ 	.short	0x0018
        /*0034*/ 	.byte	0x00, 0xf5, 0x21, 0x00


	//----- nvinfo : EIATTR_KPARAM_INFO
	.align		4
.L_85:
        /*0038*/ 	.byte	0x04, 0x17
        /*003a*/ 	.short	(.L_87 - .L_86)
.L_86:
        /*003c*/ 	.word	0x00000000
        /*0040*/ 	.short	0x0003
        /*0042*/ 	.short	0x0014
        /*0044*/ 	.byte	0x00, 0xf0, 0x11, 0x00


	//----- nvinfo : EIATTR_KPARAM_INFO
	.align		4
.L_87:
        /*0048*/ 	.byte	0x04, 0x17
        /*004a*/ 	.short	(.L_89 - .L_88)
.L_88:
        /*004c*/ 	.word	0x00000000
        /*0050*/ 	.short	0x0002
        /*0052*/ 	.short	0x0010
        /*0054*/ 	.byte	0x00, 0xf0, 0x11, 0x00


	//----- nvinfo : EIATTR_KPARAM_INFO
	.align		4
.L_89:
        /*0058*/ 	.byte	0x04, 0x17
        /*005a*/ 	.short	(.L_91 - .L_90)
.L_90:
        /*005c*/ 	.word	0x00000000
        /*0060*/ 	.short	0x0001
        /*0062*/ 	.short	0x0008
        /*0064*/ 	.byte	0x00, 0xf5, 0x21, 0x00


	//----- nvinfo : EIATTR_KPARAM_INFO
	.align		4
.L_91:
        /*0068*/ 	.byte	0x04, 0x17
        /*006a*/ 	.short	(.L_93 - .L_92)
.L_92:
        /*006c*/ 	.word	0x00000000
        /*0070*/ 	.short	0x0000
        /*0072*/ 	.short	0x0000
        /*0074*/ 	.byte	0x00, 0xf5, 0x21, 0x00


	//----- nvinfo : EIATTR_SPARSE_MMA_MASK
	.align		4
.L_93:
        /*0078*/ 	.byte	0x03, 0x50
        /*007a*/ 	.short	0x0000


	//----- nvinfo : EIATTR_MAXREG_COUNT
	.align		4
        /*007c*/ 	.byte	0x03, 0x1b
        /*007e*/ 	.short	0x00ff


	//----- nvinfo : EIATTR_MERCURY_ISA_VERSION
	.align		4
        /*0080*/ 	.byte	0x03, 0x5f
        /*0082*/ 	.short	0x0101


	//----- nvinfo : EIATTR_VRC_CTA_INIT_COUNT
	.align		4
        /*0084*/ 	.byte	0x02, 0x4a
	.zero		1
	.zero		1


	//----- nvinfo : EIATTR_EXIT_INSTR_OFFSETS
	.align		4
        /*0088*/ 	.byte	0x04, 0x1c
        /*008a*/ 	.short	(.L_95 - .L_94)


	//   ....[0]....
.L_94:
        /*008c*/ 	.word	0x00000070


	//   ....[1]....
        /*0090*/ 	.word	0x000000f0


	//   ....[2]....
        /*0094*/ 	.word	0x000002a0


	//----- nvinfo : EIATTR_CBANK_PARAM_SIZE
	.align		4
.L_95:
        /*0098*/ 	.byte	0x03, 0x19
        /*009a*/ 	.short	0x0030


	//----- nvinfo : EIATTR_PARAM_CBANK
	.align		4
        /*009c*/ 	.byte	0x04, 0x0a
        /*009e*/ 	.short	(.L_97 - .L_96)
	.align		4
.L_96:
        /*00a0*/ 	.word	index@(.nv.constant0._Z6stage1ILi1EEvPcS0_iiPiS1_S1_)
        /*00a4*/ 	.short	0x0380
        /*00a6*/ 	.short	0x0030


	//----- nvinfo : EIATTR_SW_WAR
	.align		4
.L_97:
        /*00a8*/ 	.byte	0x04, 0x36
        /*00aa*/ 	.short	(.L_99 - .L_98)
.L_98:
        /*00ac*/ 	.word	0x00000008
.L_99:


//--------------------- .nv.info._Z6stage1ILi0EEvPcS0_iiPiS1_S1_ --------------------------
	.section	.nv.info._Z6stage1ILi0EEvPcS0_iiPiS1_S1_,"",@"SHT_CUDA_INFO"
	.sectionflags	@""
	.align	4


	//----- nvinfo : EIATTR_CUDA_API_VERSION
	.align		4
        /*0000*/ 	.byte	0x04, 0x37
        /*0002*/ 	.short	(.L_101 - .L_100)
.L_100:
        /*0004*/ 	.word	0x00000082


	//----- nvinfo : EIATTR_KPARAM_INFO
	.align		4
.L_101:
        /*0008*/ 	.byte	0x04, 0x17
        /*000a*/ 	.short	(.L_103 - .L_102)
.L_102:
        /*000c*/ 	.word	0x00000000
        /*0010*/ 	.short	0x0006
        /*0012*/ 	.short	0x0028
        /*0014*/ 	.byte	0x00, 0xf5, 0x21, 0x00


	//----- nvinfo : EIATTR_KPARAM_INFO
	.align		4
.L_103:
        /*0018*/ 	.byte	0x04, 0x17
        /*001a*/ 	.short	(.L_105 - .L_104)
.L_104:
        /*001c*/ 	.word	0x00000000
        /*0020*/ 	.short	0x0005
        /*0022*/ 	.short	0x0020
        /*0024*/ 	.byte	0x00, 0xf5, 0x21, 0x00


	//----- nvinfo : EIATTR_KPARAM_INFO
	.align		4
.L_105:
        /*0028*/ 	.byte	0x04, 0x17
        /*002a*/ 	.short	(.L_107 - .L_106)
.L_106:
        /*002c*/ 	.word	0x00000000
        /*0030*/ 	.short	0x0004
        /*0032*/ 	.short	0x0018
        /*0034*/ 	.byte	0x00, 0xf5, 0x21, 0x00


	//----- nvinfo : EIATTR_KPARAM_INFO
	.align		4
.L_107:
        /*0038*/ 	.byte	0x04, 0x17
        /*003a*/ 	.short	(.L_109 - .L_108)
.L_108:
        /*003c*/ 	.word	0x00000000
        /*0040*/ 	.short	0x0003
        /*0042*/ 	.short	0x0014
        /*0044*/ 	.byte	0x00, 0xf0, 0x11, 0x00


	//----- nvinfo : EIATTR_KPARAM_INFO
	.align		4
.L_109:
        /*0048*/ 	.byte	0x04, 0x17
        /*004a*/ 	.short	(.L_111 - .L_110)
.L_110:
        /*004c*/ 	.word	0x00000000
        /*0050*/ 	.short	0x0002
        /*0052*/ 	.short	0x0010
        /*0054*/ 	.byte	0x00, 0xf0, 0x11, 0x00


	//----- nvinfo : EIATTR_KPARAM_INFO
	.align		4
.L_111:
        /*0058*/ 	.byte	0x04, 0x17
        /*005a*/ 	.short	(.L_113 - .L_112)
.L_112:
        /*005c*/ 	.word	0x00000000
        /*0060*/ 	.short	0x0001
        /*0062*/ 	.short	0x0008
        /*0064*/ 	.byte	0x00, 0xf5, 0x21, 0x00


	//----- nvinfo : EIATTR_KPARAM_INFO
	.align		4
.L_113:
        /*0068*/ 	.byte	0x04, 0x17
        /*006a*/ 	.short	(.L_115 - .L_114)
.L_114:
        /*006c*/ 	.word	0x00000000
        /*0070*/ 	.short	0x0000
        /*0072*/ 	.short	0x0000
        /*0074*/ 	.byte	0x00, 0xf5, 0x21, 0x00


	//----- nvinfo : EIATTR_SPARSE_MMA_MASK
	.align		4
.L_115:
        /*0078*/ 	.byte	0x03, 0x50
        /*007a*/ 	.short	0x0000


	//----- nvinfo : EIATTR_MAXREG_COUNT
	.align		4
        /*007c*/ 	.byte	0x03, 0x1b
        /*007e*/ 	.short	0x00ff


	//----- nvinfo : EIATTR_MERCURY_ISA_VERSION
	.align		4
        /*0080*/ 	.byte	0x03, 0x5f
        /*0082*/ 	.short	0x0101


	//----- nvinfo : EIATTR_VRC_CTA_INIT_COUNT
	.align		4
        /*0084*/ 	.byte	0x02, 0x4a
	.zero		1
	.zero		1


	//----- nvinfo : EIATTR_EXIT_INSTR_OFFSETS
	.align		4
        /*0088*/ 	.byte	0x04, 0x1c
        /*008a*/ 	.short	(.L_117 - .L_116)


	//   ....[0]....
.L_116:
        /*008c*/ 	.word	0x00000070


	//   ....[1]....
        /*0090*/ 	.word	0x000000f0


	//   ....[2]....
        /*0094*/ 	.word	0x000002a0


	//----- nvinfo : EIATTR_CBANK_PARAM_SIZE
	.align		4
.L_117:
        /*0098*/ 	.byte	0x03, 0x19
        /*009a*/ 	.short	0x0030


	//----- nvinfo : EIATTR_PARAM_CBANK
	.align		4
        /*009c*/ 	.byte	0x04, 0x0a
        /*009e*/ 	.short	(.L_119 - .L_118)
	.align		4
.L_118:
        /*00a0*/ 	.word	index@(.nv.constant0._Z6stage1ILi0EEvPcS0_iiPiS1_S1_)
        /*00a4*/ 	.short	0x0380
        /*00a6*/ 	.short	0x0030


	//----- nvinfo : EIATTR_SW_WAR
	.align		4
.L_119:
        /*00a8*/ 	.byte	0x04, 0x36
        /*00aa*/ 	.short	(.L_121 - .L_120)
.L_120:
        /*00ac*/ 	.word	0x00000008
.L_121:


//--------------------- .nv.info._Z6stage0PcS_iPiS0_S0_ --------------------------
	.section	.nv.info._Z6stage0PcS_iPiS0_S0_,"",@"SHT_CUDA_INFO"
	.sectionflags	@""
	.align	4


	//----- nvinfo : EIATTR_CUDA_API_VERSION
	.align		4
        /*0000*/ 	.byte	0x04, 0x37
        /*0002*/ 	.short	(.L_123 - .L_122)
.L_122:
        /*0004*/ 	.word	0x00000082


	//----- nvinfo : EIATTR_KPARAM_INFO
	.align		4
.L_123:
        /*0008*/ 	.byte	0x04, 0x17
        /*000a*/ 	.short	(.L_125 - .L_124)
.L_124:
        /*000c*/ 	.word	0x00000000
        /*0010*/ 	.short	0x0005
        /*0012*/ 	.short	0x0028
        /*0014*/ 	.byte	0x00, 0xf5, 0x21, 0x00


	//----- nvinfo : EIATTR_KPARAM_INFO
	.align		4
.L_125:
        /*0018*/ 	.byte	0x04, 0x17
        /*001a*/ 	.short	(.L_127 - .L_126)
.L_126:
        /*001c*/ 	.word	0x00000000
        /*0020*/ 	.short	0x0004
        /*0022*/ 	.short	0x0020
        /*0024*/ 	.byte	0x00, 0xf5, 0x21, 0x00


	//----- nvinfo : EIATTR_KPARAM_INFO
	.align		4
.L_127:
        /*0028*/ 	.byte	0x04, 0x17
        /*002a*/ 	.short	(.L_129 - .L_128)
.L_128:
        /*002c*/ 	.word	0x00000000
        /*0030*/ 	.short	0x0003
        /*0032*/ 	.short	0x0018
        /*0034*/ 	.byte	0x00, 0xf5, 0x21, 0x00


	//----- nvinfo : EIATTR_KPARAM_INFO
	.align		4
.L_129:
        /*0038*/ 	.byte	0x04, 0x17
        /*003a*/ 	.short	(.L_131 - .L_130)
.L_130:
        /*003c*/ 	.word	0x00000000
        /*0040*/ 	.short	0x0002
        /*0042*/ 	.short	0x0010
        /*0044*/ 	.byte	0x00, 0xf0, 0x11, 0x00


	//----- nvinfo : EIATTR_KPARAM_INFO
	.align		4
.L_131:
        /*0048*/ 	.byte	0x04, 0x17
        /*004a*/ 	.short	(.L_133 - .L_132)
.L_132:
        /*004c*/ 	.word	0x00000000
        /*0050*/ 	.short	0x0001
        /*0052*/ 	.short	0x0008
        /*0054*/ 	.byte	0x00, 0xf5, 0x21, 0x00


	//----- nvinfo : EIATTR_KPARAM_INFO
	.align		4
.L_133:
        /*0058*/ 	.byte	0x04, 0x17
        /*005a*/ 	.short	(.L_135 - .L_134)
.L_134:
        /*005c*/ 	.word	0x00000000
        /*0060*/ 	.short	0x0000
        /*0062*/ 	.short	0x0000
        /*0064*/ 	.byte	0x00, 0xf5, 0x21, 0x00


	//----- nvinfo : EIATTR_SPARSE_MMA_MASK
	.align		4
.L_135:
        /*0068*/ 	.byte	0x03, 0x50
        /*006a*/ 	.short	0x0000


	//----- nvinfo : EIATTR_MAXREG_COUNT
	.align		4
        /*006c*/ 	.byte	0x03, 0x1b
        /*006e*/ 	.short	0x00ff


	//----- nvinfo : EIATTR_MERCURY_ISA_VERSION
	.align		4
        /*0070*/ 	.byte	0x03, 0x5f
        /*0072*/ 	.short	0x0101


	//----- nvinfo : EIATTR_VRC_CTA_INIT_COUNT
	.align		4
        /*0074*/ 	.byte	0x02, 0x4a
	.zero		1
	.zero		1


	//----- nvinfo : EIATTR_EXIT_INSTR_OFFSETS
	.align		4
        /*0078*/ 	.byte	0x04, 0x1c
        /*007a*/ 	.short	(.L_137 - .L_136)


	//   ....[0]....
.L_136:
        /*007c*/ 	.word	0x00000070


	//   ....[1]....
        /*0080*/ 	.word	0x000000e0


	//   ....[2]....
        /*0084*/ 	.word	0x00000270


	//----- nvinfo : EIATTR_CBANK_PARAM_SIZE
	.align		4
.L_137:
        /*0088*/ 	.byte	0x03, 0x19
        /*008a*/ 	.short	0x0030


	//----- nvinfo : EIATTR_PARAM_CBANK
	.align		4
        /*008c*/ 	.byte	0x04, 0x0a
        /*008e*/ 	.short	(.L_139 - .L_138)
	.align		4
.L_138:
        /*0090*/ 	.word	index@(.nv.constant0._Z6stage0PcS_iPiS0_S0_)
        /*0094*/ 	.short	0x0380
        /*0096*/ 	.short	0x0030


	//----- nvinfo : EIATTR_SW_WAR
	.align		4
.L_139:
        /*0098*/ 	.byte	0x04, 0x36
        /*009a*/ 	.short	(.L_141 - .L_140)
.L_140:
        /*009c*/ 	.word	0x00000008
.L_141:


//--------------------- .nv.callgraph             --------------------------
	.section	.nv.callgraph,"",@"SHT_CUDA_CALLGRAPH"
	.align	4
	.sectionentsize	8
	.align		4
        /*0000*/ 	.word	0x00000000
	.align		4
        /*0004*/ 	.word	0xffffffff
	.align		4
        /*0008*/ 	.word	0x00000000
	.align		4
        /*000c*/ 	.word	0xfffffffe
	.align		4
        /*0010*/ 	.word	0x00000000
	.align		4
        /*0014*/ 	.word	0xfffffffd
	.align		4
        /*0018*/ 	.word	0x00000000
	.align		4
        /*001c*/ 	.word	0xfffffffc


//--------------------- .text._Z6stage2ILi1EEvPcS0_iiiPiS1_S1_ --------------------------
	.section	.text._Z6stage2ILi1EEvPcS0_iiiPiS1_S1_,"ax",@progbits
	.align	128
        .global         _Z6stage2ILi1EEvPcS0_iiiPiS1_S1_
        .type           _Z6stage2ILi1EEvPcS0_iiiPiS1_S1_,@function
        .size           _Z6stage2ILi1EEvPcS0_iiiPiS1_S1_,(.L_x_5 - _Z6stage2ILi1EEvPcS0_iiiPiS1_S1_)
        .other          _Z6stage2ILi1EEvPcS0_iiiPiS1_S1_,@"STO_CUDA_ENTRY STV_DEFAULT"
_Z6stage2ILi1EEvPcS0_iiiPiS1_S1_:
.text._Z6stage2ILi1EEvPcS0_iiiPiS1_S1_:
[----:B------:R-:W-:Y:S01]  /*0000*/  LDC R1, c[0x0][0x37c] ;  /* 0x0000df00ff017b82 */ /* 0x000fe20000000800 */
[----:B------:R-:W0:Y:S01]  /*0010*/  S2R R13, SR_CTAID.X ;  /* 0x00000000000d7919 */ /* 0x000e220000002500 */
[----:B------:R-:W1:Y:S01]  /*0020*/  LDCU.64 UR6, c[0x0][0x390] ;  /* 0x00007200ff0677ac */ /* 0x000e620008000a00 */
[----:B------:R-:W0:Y:S01]  /*0030*/  S2R R0, SR_TID.X ;  /* 0x0000000000007919 */ /* 0x000e220000002100 */
[----:B------:R-:W0:Y:S01]  /*0040*/  LDCU UR5, c[0x0][0x360] ;  /* 0x00006c00ff0577ac */ /* 0x000e220008000800 */
[----:B-1----:R-:W-:Y:S01]  /*0050*/  UIADD3 UR4, UPT, UPT, UR6, -UR7, URZ ;  /* 0x8000000706047290 */ /* 0x002fe2000fffe0ff */
[----:B0-----:R-:W-:-:S05]  /*0060*/  IMAD R13, R13, UR5, R0 ;  /* 0x000000050d0d7c24 */ /* 0x001fca000f8e0200 */
[----:B------:R-:W-:-:S13]  /*0070*/  ISETP.GE.AND P0, PT, R13, UR4, PT ;  /* 0x000000040d007c0c */ /* 0x000fda000bf06270 */
[----:B------:R-:W-:Y:S05]  /*0080*/  @P0 EXIT ;  /* 0x000000000000094d */ /* 0x000fea0003800000 */
[----:B------:R-:W0:Y:S01]  /*0090*/  LDC R6, c[0x0][0x398] ;  /* 0x0000e600ff067b82 */ /* 0x000e220000000800 */
[----:B------:R-:W1:Y:S01]  /*00a0*/  LDCU.128 UR8, c[0x0][0x380] ;  /* 0x00007000ff0877ac */ /* 0x000e620008000c00 */
[----:B------:R-:W-:Y:S01]  /*00b0*/  LOP3.LUT R0, RZ, R13, RZ, 0x33, !PT ;  /* 0x0000000dff007212 */ /* 0x000fe200078e33ff */
[----:B------:R-:W2:Y:S04]  /*00c0*/  LDCU.64 UR4, c[0x0][0x358] ;  /* 0x00006b00ff0477ac */ /* 0x000ea80008000a00 */
[----:B------:R-:W-:Y:S01]  /*00d0*/  VIADD R0, R0, UR6 ;  /* 0x0000000600007c36 */ /* 0x000fe20008000000 */
[----:B------:R-:W3:Y:S08]  /*00e0*/  LDC.64 R4, c[0x0][0x3b0] ;  /* 0x0000ec00ff047b82 */ /* 0x000ef00000000a00 */
[----:B------:R-:W4:Y:S01]  /*00f0*/  LDC.64 R2, c[0x0][0x3a8] ;  /* 0x0000ea00ff027b82 */ /* 0x000f220000000a00 */
[----:B0-----:R-:W-:-:S07]  /*0100*/  IADD3 R9, PT, PT, R6, UR7, R13 ;  /* 0x0000000706097c10 */ /* 0x001fce000fffe00d */
[----:B------:R-:W0:Y:S01]  /*0110*/  LDC.64 R10, c[0x0][0x3a0] ;  /* 0x0000e800ff0a7b82 */ /* 0x000e220000000a00 */
[C---:B-1----:R-:W-:Y:S02]  /*0120*/  IADD3 R6, P0, PT, R0.reuse, UR8, RZ ;  /* 0x0000000800067c10 */ /* 0x042fe4000ff1e0ff */
[C---:B------:R-:W-:Y:S02]  /*0130*/  IADD3 R8, P1, PT, R9.reuse, UR10, RZ ;  /* 0x0000000a09087c10 */ /* 0x040fe4000ff3e0ff */
[----:B------:R-:W-:Y:S02]  /*0140*/  LEA.HI.X.SX32 R7, R0, UR9, 0x1, P0 ;  /* 0x0000000900077c11 */ /* 0x000fe400080f0eff */
[----:B------:R-:W-:-:S03]  /*0150*/  LEA.HI.X.SX32 R9, R9, UR11, 0x1, P1 ;  /* 0x0000000b09097c11 */ /* 0x000fc600088f0eff */
[----:B--2---:R-:W2:Y:S04]  /*0160*/  LDG.E.U8 R6, desc[UR4][R6.64] ;  /* 0x0000000406067981 */ /* 0x004ea8000c1e1100 */
[----:B------:R-:W2:Y:S01]  /*0170*/  LDG.E.U8 R9, desc[UR4][R8.64] ;  /* 0x0000000408097981 */ /* 0x000ea2000c1e1100 */
[----:B---3--:R-:W-:-:S04]  /*0180*/  IMAD.WIDE R4, R13, 0x4, R4 ;  /* 0x000000040d047825 */ /* 0x008fc800078e0204 */
[C---:B----4-:R-:W-:Y:S02]  /*0190*/  IMAD.WIDE R2, R13.reuse, 0x4, R2 ;  /* 0x000000040d027825 */ /* 0x050fe400078e0202 */
[----:B------:R-:W3:Y:S04]  /*01a0*/  LDG.E R4, desc[UR4][R4.64+0x4] ;  /* 0x0000040404047981 */ /* 0x000ee8000c1e1900 */
[----:B------:R-:W4:Y:S04]  /*01b0*/  LDG.E R0, desc[UR4][R2.64] ;  /* 0x0000000402007981 */ /* 0x000f28000c1e1900 */
[----:B------:R-:W4:Y:S01]  /*01c0*/  LDG.E R15, desc[UR4][R2.64+0x4] ;  /* 0x00000404020f7981 */ /* 0x000f22000c1e1900 */
[----:B--2---:R-:W-:Y:S01]  /*01d0*/  ISETP.NE.AND P0, PT, R6, R9, PT ;  /* 0x000000090600720c */ /* 0x004fe20003f05270 */
[----:B0-----:R-:W-:-:S04]  /*01e0*/  IMAD.WIDE R6, R13, 0x4, R10 ;  /* 0x000000040d067825 */ /* 0x001fc800078e020a */
[----:B---3--:R-:W-:-:S08]  /*01f0*/  VIADD R17, R4, 0x1 ;  /* 0x0000000104117836 */ /* 0x008fd00000000000 */
[----:B------:R-:W-:Y:S01]  /*0200*/  @!P0 IMAD.MOV R17, RZ, RZ, R4 ;  /* 0x000000ffff118224 */ /* 0x000fe200078e0204 */
[----:B----4-:R-:W-:-:S04]  /*0210*/  VIMNMX R0, PT, PT, R0, R15, PT ;  /* 0x0000000f00007248 */ /* 0x010fc80003fe0100 */
[----:B------:R-:W-:-:S05]  /*0220*/  VIADDMNMX R9, R0, 0x1, R17, PT ;  /* 0x0000000100097846 */ /* 0x000fca0003800111 */
[----:B------:R-:W-:Y:S01]  /*0230*/  STG.E desc[UR4][R6.64], R9 ;  /* 0x0000000906007986 */ /* 0x000fe2000c101904 */
[----:B------:R-:W-:Y:S05]  /*0240*/  EXIT ;  /* 0x000000000000794d */ /* 0x000fea0003800000 */
.L_x_0:
[----:B------:R-:W-:-:S00]  /*0250*/  BRA `(.L_x_0) ;  /* 0xfffffffc00fc7947 */ /* 0x000fc0000383ffff */
[----:B------:R-:W-:-:S00]  /*0260*/  NOP ;  /* 0x0000000000007918 */ /* 0x000fc00000000000 */
        /* <DEDUP_REMOVED lines=9> */
.L_x_5:


//--------------------- .text._Z6stage2ILi0EEvPcS0_iiiPiS1_S1_ --------------------------
	.section	.text._Z6stage2ILi0EEvPcS0_iiiPiS1_S1_,"ax",@progbits
	.align	128
        .global         _Z6stage2ILi0EEvPcS0_iiiPiS1_S1_
        .type           _Z6stage2ILi0EEvPcS0_iiiPiS1_S1_,@function
        .size           _Z6stage2ILi0EEvPcS0_iiiPiS1_S1_,(.L_x_6 - _Z6stage2ILi0EEvPcS0_iiiPiS1_S1_)
        .other          _Z6stage2ILi0EEvPcS0_iiiPiS1_S1_,@"STO_CUDA_ENTRY STV_DEFAULT"
_Z6stage2ILi0EEvPcS0_iiiPiS1_S1_:
.text._Z6stage2ILi0EEvPcS0_iiiPiS1_S1_:
        /* <DEDUP_REMOVED lines=37> */
.L_x_1:
        /* <DEDUP_REMOVED lines=11> */
.L_x_6:


//--------------------- .text._Z6stage1ILi1EEvPcS0_iiPiS1_S1_ --------------------------
	.section	.text._Z6stage1ILi1EEvPcS0_iiPiS1_S1_,"ax",@progbits
	.align	128
        .global         _Z6stage1ILi1EEvPcS0_iiPiS1_S1_
        .type           _Z6stage1ILi1EEvPcS0_iiPiS1_S1_,@function
        .size           _Z6stage1ILi1EEvPcS0_iiPiS1_S1_,(.L_x_7 - _Z6stage1ILi1EEvPcS0_iiPiS1_S1_)
        .other          _Z6stage1ILi1EEvPcS0_iiPiS1_S1_,@"STO_CUDA_ENTRY STV_DEFAULT"
_Z6stage1ILi1EEvPcS0_iiPiS1_S1_:
.text._Z6stage1ILi1EEvPcS0_iiPiS1_S1_:
[----:B------:R-:W-:Y:S01]  /*0000*/  LDC R1, c[0x0][0x37c] ;  /* 0x0000df00ff017b82 */ /* 0x000fe20000000800 */
[----:B------:R-:W0:Y:S07]  /*0010*/  S2R R0, SR_CTAID.X ;  /* 0x0000000000007919 */ /* 0x000e2e0000002500 */
[----:B------:R-:W1:Y:S01]  /*0020*/  LDC R7, c[0x0][0x390] ;  /* 0x0000e400ff077b82 */ /* 0x000e620000000800 */
[----:B------:R-:W0:Y:S01]  /*0030*/  LDCU UR4, c[0x0][0x360] ;  /* 0x00006c00ff0477ac */ /* 0x000e220008000800 */
[----:B------:R-:W0:Y:S02]  /*0040*/  S2R R3, SR_TID.X ;  /* 0x0000000000037919 */ /* 0x000e240000002100 */
[----:B0-----:R-:W-:-:S05]  /*0050*/  IMAD R0, R0, UR4, R3 ;  /* 0x0000000400007c24 */ /* 0x001fca000f8e0203 */
[----:B-1----:R-:W-:-:S13]  /*0060*/  ISETP.GT.AND P0, PT, R0, R7, PT ;  /* 0x000000070000720c */ /* 0x002fda0003f04270 */
[----:B------:R-:W-:Y:S05]  /*0070*/  @P0 EXIT ;  /* 0x000000000000094d */ /* 0x000fea0003800000 */
[----:B------:R-:W-:Y:S01]  /*0080*/  ISETP.NE.AND P0, PT, R0, R7, PT ;  /* 0x000000070000720c */ /* 0x000fe20003f05270 */
[----:B------:R-:W0:-:S12]  /*0090*/  LDCU.64 UR4, c[0x0][0x358] ;  /* 0x00006b00ff0477ac */ /* 0x000e180008000a00 */
[----:B------:R-:W1:Y:S08]  /*00a0*/  @!P0 LDC R4, c[0x0][0x394] ;  /* 0x0000e500ff048b82 */ /* 0x000e700000000800 */
[----:B------:R-:W2:Y:S01]  /*00b0*/  @!P0 LDC.64 R2, c[0x0][0x398] ;  /* 0x0000e600ff028b82 */ /* 0x000ea20000000a00 */
[C---:B-1----:R-:W-:Y:S01]  /*00c0*/  @!P0 IADD3 R5, PT, PT, R7.reuse, 0x1, R4 ;  /* 0x0000000107058810 */ /* 0x042fe20007ffe004 */
[----:B--2---:R-:W-:-:S05]  /*00d0*/  @!P0 IMAD.WIDE R2, R7, 0x4, R2 ;  /* 0x0000000407028825 */ /* 0x004fca00078e0202 */
[----:B0-----:R0:W-:Y:S01]  /*00e0*/  @!P0 STG.E desc[UR4][R2.64], R5 ;  /* 0x0000000502008986 */ /* 0x0011e2000c101904 */
[----:B------:R-:W-:Y:S05]  /*00f0*/  @!P0 EXIT ;  /* 0x000000000000894d */ /* 0x000fea0003800000 */
[----:B------:R-:W1:Y:S01]  /*0100*/  LDCU UR6, c[0x0][0x394] ;  /* 0x00007280ff0677ac */ /* 0x000e620008000800 */
[----:B------:R-:W-:Y:S01]  /*0110*/  LOP3.LUT R6, RZ, R0, RZ, 0x33, !PT ;  /* 0x00000000ff067212 */ /* 0x000fe200078e33ff */
[----:B0-----:R-:W0:Y:S01]  /*0120*/  LDC.64 R4, c[0x0][0x3a8] ;  /* 0x0000ea00ff047b82 */ /* 0x001e220000000a00 */
[----:B------:R-:W2:Y:S03]  /*0130*/  LDCU.128 UR8, c[0x0][0x380] ;  /* 0x00007000ff0877ac */ /* 0x000ea60008000c00 */
[----:B------:R-:W-:-:S04]  /*0140*/  IMAD.IADD R7, R6, 0x1, R7 ;  /* 0x0000000106077824 */ /* 0x000fc800078e0207 */
[----:B------:R-:W3:Y:S01]  /*0150*/  LDC.64 R2, c[0x0][0x3a0] ;  /* 0x0000e800ff027b82 */ /* 0x000ee20000000a00 */
[----:B-1----:R-:W-:-:S07]  /*0160*/  VIADD R9, R0, UR6 ;  /* 0x0000000600097c36 */ /* 0x002fce0008000000 */
[----:B------:R-:W1:Y:S01]  /*0170*/  LDC.64 R10, c[0x0][0x398] ;  /* 0x0000e600ff0a7b82 */ /* 0x000e620000000a00 */
[----:B--2---:R-:W-:Y:S02]  /*0180*/  IADD3 R6, P0, PT, R7, UR8, RZ ;  /* 0x0000000807067c10 */ /* 0x004fe4000ff1e0ff */
[----:B------:R-:W-:Y:S02]  /*0190*/  IADD3 R8, P1, PT, R9, UR10, RZ ;  /* 0x0000000a09087c10 */ /* 0x000fe4000ff3e0ff */
[----:B------:R-:W-:Y:S02]  /*01a0*/  LEA.HI.X.SX32 R7, R7, UR9, 0x1, P0 ;  /* 0x0000000907077c11 */ /* 0x000fe400080f0eff */
[----:B------:R-:W-:-:S03]  /*01b0*/  LEA.HI.X.SX32 R9, R9, UR11, 0x1, P1 ;  /* 0x0000000b09097c11 */ /* 0x000fc600088f0eff */
[----:B------:R-:W2:Y:S04]  /*01c0*/  LDG.E.U8 R6, desc[UR4][R6.64] ;  /* 0x0000000406067981 */ /* 0x000ea8000c1e1100 */
[----:B------:R-:W2:Y:S01]  /*01d0*/  LDG.E.U8 R9, desc[UR4][R8.64] ;  /* 0x0000000408097981 */ /* 0x000ea2000c1e1100 */
[----:B0-----:R-:W-:-:S04]  /*01e0*/  IMAD.WIDE R4, R0, 0x4, R4 ;  /* 0x0000000400047825 */ /* 0x001fc800078e0204 */
[----:B---3--:R-:W-:Y:S02]  /*01f0*/  IMAD.WIDE R2, R0, 0x4, R2 ;  /* 0x0000000400027825 */ /* 0x008fe400078e0202 */
[----:B------:R-:W3:Y:S04]  /*0200*/  LDG.E R4, desc[UR4][R4.64+0x4] ;  /* 0x0000040404047981 */ /* 0x000ee8000c1e1900 */
[----:B------:R-:W4:Y:S04]  /*0210*/  LDG.E R12, desc[UR4][R2.64] ;  /* 0x00000004020c7981 */ /* 0x000f28000c1e1900 */
[----:B------:R-:W4:Y:S01]  /*0220*/  LDG.E R13, desc[UR4][R2.64+0x4] ;  /* 0x00000404020d7981 */ /* 0x000f22000c1e1900 */
[----:B--2---:R-:W-:Y:S01]  /*0230*/  ISETP.NE.AND P0, PT, R6, R9, PT ;  /* 0x000000090600720c */ /* 0x004fe20003f05270 */
[----:B-1----:R-:W-:-:S04]  /*0240*/  IMAD.WIDE R6, R0, 0x4, R10 ;  /* 0x0000000400067825 */ /* 0x002fc800078e020a */
[----:B---3--:R-:W-:-:S08]  /*0250*/  VIADD R15, R4, 0x1 ;  /* 0x00000001040f7836 */ /* 0x008fd00000000000 */
[----:B------:R-:W-:Y:S01]  /*0260*/  @!P0 IMAD.MOV R15, RZ, RZ, R4 ;  /* 0x000000ffff0f8224 */ /* 0x000fe200078e0204 */
[----:B----4-:R-:W-:-:S04]  /*0270*/  VIMNMX R12, PT, PT, R12, R13, PT ;  /* 0x0000000d0c0c7248 */ /* 0x010fc80003fe0100 */
[----:B------:R-:W-:-:S05]  /*0280*/  VIADDMNMX R9, R12, 0x1, R15, PT ;  /* 0x000000010c097846 */ /* 0x000fca000380010f */
[----:B------:R-:W-:Y:S01]  /*0290*/  STG.E desc[UR4][R6.64], R9 ;  /* 0x0000000906007986 */ /* 0x000fe2000c101904 */
[----:B------:R-:W-:Y:S05]  /*02a0*/  EXIT ;  /* 0x000000000000794d */ /* 0x000fea0003800000 */
.L_x_2:
        /* <DEDUP_REMOVED lines=13> */
.L_x_7:


//--------------------- .text._Z6stage1ILi0EEvPcS0_iiPiS1_S1_ --------------------------
	.section	.text._Z6stage1ILi0EEvPcS0_iiPiS1_S1_,"ax",@progbits
	.align	128
        .global         _Z6stage1ILi0EEvPcS0_iiPiS1_S1_
        .type           _Z6stage1ILi0EEvPcS0_iiPiS1_S1_,@function
        .size           _Z6stage1ILi0EEvPcS0_iiPiS1_S1_,(.L_x_8 - _Z6stage1ILi0EEvPcS0_iiPiS1_S1_)
        .other          _Z6stage1ILi0EEvPcS0_iiPiS1_S1_,@"STO_CUDA_ENTRY STV_DEFAULT"
_Z6stage1ILi0EEvPcS0_iiPiS1_S1_:
.text._Z6stage1ILi0EEvPcS0_iiPiS1_S1_:
        /* <DEDUP_REMOVED lines=43> */
.L_x_3:
        /* <DEDUP_REMOVED lines=13> */
.L_x_8:


//--------------------- .text._Z6stage0PcS_iPiS0_S0_ --------------------------
	.section	.text._Z6stage0PcS_iPiS0_S0_,"ax",@progbits
	.align	128
        .global         _Z6stage0PcS_iPiS0_S0_
        .type           _Z6stage0PcS_iPiS0_S0_,@function
        .size           _Z6stage0PcS_iPiS0_S0_,(.L_x_9 - _Z6stage0PcS_iPiS0_S0_)
        .other          _Z6stage0PcS_iPiS0_S0_,@"STO_CUDA_ENTRY STV_DEFAULT"
_Z6stage0PcS_iPiS0_S0_:
.text._Z6stage0PcS_iPiS0_S0_:
        /* <DEDUP_REMOVED lines=8> */
[C---:B------:R-:W-:Y:S01]  /*0080*/  ISETP.NE.AND P0, PT, R13.reuse, R6, PT ;  /* 0x000000060d00720c */ /* 0x040fe20003f05270 */
[----:B------:R-:W0:Y:S03]  /*0090*/  LDCU.64 UR4, c[0x0][0x358] ;  /* 0x00006b00ff0477ac */ /* 0x000e260008000a00 */
[----:B------:R-:W-:-:S13]  /*00a0*/  ISETP.NE.AND P0, PT, R13, RZ, P0 ;  /* 0x000000ff0d00720c */ /* 0x000fda0000705270 */
[----:B------:R-:W1:Y:S02]  /*00b0*/  @!P0 LDC.64 R2, c[0x0][0x398] ;  /* 0x0000e600ff028b82 */ /* 0x000e640000000a00 */
[----:B-1----:R-:W-:-:S05]  /*00c0*/  @!P0 IMAD.WIDE R2, R13, 0x4, R2 ;  /* 0x000000040d028825 */ /* 0x002fca00078e0202 */
[----:B0-----:R0:W-:Y:S01]  /*00d0*/  @!P0 STG.E desc[UR4][R2.64], R6 ;  /* 0x0000000602008986 */ /* 0x0011e2000c101904 */
[----:B------:R-:W-:Y:S05]  /*00e0*/  @!P0 EXIT ;  /* 0x000000000000894d */ /* 0x000fea0003800000 */
[----:B------:R-:W1:Y:S01]  /*00f0*/  LDCU.128 UR8, c[0x0][0x380] ;  /* 0x00007000ff0877ac */ /* 0x000e620008000c00 */
[----:B------:R-:W-:Y:S01]  /*0100*/  LOP3.LUT R0, RZ, R13, RZ, 0x33, !PT ;  /* 0x0000000dff007212 */ /* 0x000fe200078e33ff */
[----:B------:R-:W2:Y:S04]  /*0110*/  LDC.64 R4, c[0x0][0x3a8] ;  /* 0x0000ea00ff047b82 */ /* 0x000ea80000000a00 */
[----:B------:R-:W-:-:S04]  /*0120*/  IMAD.IADD R0, R0, 0x1, R6 ;  /* 0x0000000100007824 */ /* 0x000fc800078e0206 */
[----:B0-----:R-:W0:Y:S01]  /*0130*/  LDC.64 R2, c[0x0][0x3a0] ;  /* 0x0000e800ff027b82 */ /* 0x001e220000000a00 */
[----:B-1----:R-:W-:-:S07]  /*0140*/  IADD3 R8, P1, PT, R13, UR10, RZ ;  /* 0x0000000a0d087c10 */ /* 0x002fce000ff3e0ff */
[----:B------:R-:W1:Y:S01]  /*0150*/  LDC.64 R10, c[0x0][0x398] ;  /* 0x0000e600ff0a7b82 */ /* 0x000e620000000a00 */
[C---:B------:R-:W-:Y:S02]  /*0160*/  IADD3 R6, P0, PT, R0.reuse, UR8, RZ ;  /* 0x0000000800067c10 */ /* 0x040fe4000ff1e0ff */
[----:B------:R-:W-:Y:S02]  /*0170*/  LEA.HI.X.SX32 R9, R13, UR11, 0x1, P1 ;  /* 0x0000000b0d097c11 */ /* 0x000fe400088f0eff */
[----:B------:R-:W-:-:S04]  /*0180*/  LEA.HI.X.SX32 R7, R0, UR9, 0x1, P0 ;  /* 0x0000000900077c11 */ /* 0x000fc800080f0eff */
[----:B------:R-:W3:Y:S04]  /*0190*/  LDG.E.U8 R9, desc[UR4][R8.64+-0x1] ;  /* 0xffffff0408097981 */ /* 0x000ee8000c1e1100 */
[----:B------:R-:W3:Y:S01]  /*01a0*/  LDG.E.U8 R6, desc[UR4][R6.64] ;  /* 0x0000000406067981 */ /* 0x000ee2000c1e1100 */
[----:B--2---:R-:W-:-:S04]  /*01b0*/  IMAD.WIDE R4, R13, 0x4, R4 ;  /* 0x000000040d047825 */ /* 0x004fc800078e0204 */
[C---:B0-----:R-:W-:Y:S02]  /*01c0*/  IMAD.WIDE R2, R13.reuse, 0x4, R2 ;  /* 0x000000040d027825 */ /* 0x041fe400078e0202 */
[----:B------:R-:W2:Y:S04]  /*01d0*/  LDG.E R4, desc[UR4][R4.64+-0x4] ;  /* 0xfffffc0404047981 */ /* 0x000ea8000c1e1900 */
[----:B------:R-:W4:Y:S04]  /*01e0*/  LDG.E R0, desc[UR4][R2.64+-0x4] ;  /* 0xfffffc0402007981 */ /* 0x000f28000c1e1900 */
[----:B------:R-:W4:Y:S01]  /*01f0*/  LDG.E R15, desc[UR4][R2.64] ;  /* 0x00000004020f7981 */ /* 0x000f22000c1e1900 */
[----:B-1----:R-:W-:Y:S01]  /*0200*/  IMAD.WIDE R10, R13, 0x4, R10 ;  /* 0x000000040d0a7825 */ /* 0x002fe200078e020a */
[----:B---3--:R-:W-:-:S03]  /*0210*/  ISETP.NE.AND P0, PT, R6, R9, PT ;  /* 0x000000090600720c */ /* 0x008fc60003f05270 */
[----:B--2---:R-:W-:-:S10]  /*0220*/  VIADD R17, R4, 0x1 ;  /* 0x0000000104117836 */ /* 0x004fd40000000000 */
[----:B------:R-:W-:Y:S01]  /*0230*/  @!P0 IMAD.MOV R17, RZ, RZ, R4 ;  /* 0x000000ffff118224 */ /* 0x000fe200078e0204 */
[----:B----4-:R-:W-:-:S04]  /*0240*/  VIMNMX R0, PT, PT, R0, R15, PT ;  /* 0x0000000f00007248 */ /* 0x010fc80003fe0100 */
[----:B------:R-:W-:-:S05]  /*0250*/  VIADDMNMX R7, R0, 0x1, R17, PT ;  /* 0x0000000100077846 */ /* 0x000fca0003800111 */
[----:B------:R-:W-:Y:S01]  /*0260*/  STG.E desc[UR4][R10.64], R7 ;  /* 0x000000070a007986 */ /* 0x000fe2000c101904 */
[----:B------:R-:W-:Y:S05]  /*0270*/  EXIT ;  /* 0x000000000000794d */ /* 0x000fea0003800000 */
.L_x_4:
        /* <DEDUP_REMOVED lines=16> */
.L_x_9:


//--------------------- .nv.shared.reserved.0     --------------------------
	.section	.nv.shared.reserved.0,"aw",@nobits
	.weak		__nv_reservedSMEM_offset_0_alias
	.size		__nv_reservedSMEM_offset_0_alias, 0, 64
	.other		__nv_reservedSMEM_offset_0_alias,@"STO_CUDA_RESERVED_SHARED STV_DEFAULT"
__nv_reservedSMEM_offset_0_alias:
	.zero		0
	.zero		64


//--------------------- .nv.constant0._Z6stage2ILi1EEvPcS0_iiiPiS1_S1_ --------------------------
	.section	.nv.constant0._Z6stage2ILi1EEvPcS0_iiiPiS1_S1_,"a",@progbits
	.sectionflags	@""
	.align	4
.nv.constant0._Z6stage2ILi1EEvPcS0_iiiPiS1_S1_:
	.zero		952


//--------------------- .nv.constant0._Z6stage2ILi0EEvPcS0_iiiPiS1_S1_ --------------------------
	.section	.nv.constant0._Z6stage2ILi0EEvPcS0_iiiPiS1_S1_,"a",@progbits
	.sectionflags	@""
	.align	4
.nv.constant0._Z6stage2ILi0EEvPcS0_iiiPiS1_S1_:
	.zero		952


//--------------------- .nv.constant0._Z6stage1ILi1EEvPcS0_iiPiS1_S1_ --------------------------
	.section	.nv.constant0._Z6stage1ILi1EEvPcS0_iiPiS1_S1_,"a",@progbits
	.sectionflags	@""
	.align	4
.nv.constant0._Z6stage1ILi1EEvPcS0_iiPiS1_S1_:
	.zero		944


//--------------------- .nv.constant0._Z6stage1ILi0EEvPcS0_iiPiS1_S1_ --------------------------
	.section	.nv.constant0._Z6stage1ILi0EEvPcS0_iiPiS1_S1_,"a",@progbits
	.sectionflags	@""
	.align	4
.nv.constant0._Z6stage1ILi0EEvPcS0_iiPiS1_S1_:
	.zero		944


//--------------------- .nv.constant0._Z6stage0PcS_iPiS0_S0_ --------------------------
	.section	.nv.constant0._Z6stage0PcS_iPiS0_S0_,"a",@progbits
	.sectionflags	@""
	.align	4
.nv.constant0._Z6stage0PcS_iPiS0_S0_:
	.zero		944


//--------------------- SYMBOLS --------------------------

	.type		.nv.reservedSmem.offset0,@object
	.size		.nv.reservedSmem.offset0,0x4
